//
// Generated by NVIDIA NVVM Compiler
//
// Compiler Build ID: CL-36424714
// Cuda compilation tools, release 13.0, V13.0.88
// Based on NVVM 20.0.0
//

.version 9.0
.target sm_100
.address_size 64

	// .globl	_Z3addPiS_S_

.visible .entry _Z3addPiS_S_(
	.param .u64 .ptr .align 1 _Z3addPiS_S__param_0,
	.param .u64 .ptr .align 1 _Z3addPiS_S__param_1,
	.param .u64 .ptr .align 1 _Z3addPiS_S__param_2
)
{
	.reg .pred 	%p<3>;
	.reg .b32 	%r<13>;
	.reg .b64 	%rd<11>;

	ld.param.u64 	%rd4, [_Z3addPiS_S__param_0];
	ld.param.u64 	%rd5, [_Z3addPiS_S__param_1];
	ld.param.u64 	%rd6, [_Z3addPiS_S__param_2];
	mov.u32 	%r6, %tid.x;
	mov.u32 	%r7, %ctaid.x;
	mov.u32 	%r1, %ntid.x;
	mad.lo.s32 	%r12, %r7, %r1, %r6;
	setp.gt.s32 	%p1, %r12, 33791;
	@%p1 bra 	$L__BB0_3;
	mov.u32 	%r8, %nctaid.x;
	mul.lo.s32 	%r3, %r1, %r8;
	cvta.to.global.u64 	%rd1, %rd4;
	cvta.to.global.u64 	%rd2, %rd5;
	cvta.to.global.u64 	%rd3, %rd6;
$L__BB0_2:
	mul.wide.s32 	%rd7, %r12, 4;
	add.s64 	%rd8, %rd1, %rd7;
	ld.global.u32 	%r9, [%rd8];
	add.s64 	%rd9, %rd2, %rd7;
	ld.global.u32 	%r10, [%rd9];
	add.s32 	%r11, %r10, %r9;
	add.s64 	%rd10, %rd3, %rd7;
	st.global.u32 	[%rd10], %r11;
	add.s32 	%r12, %r12, %r3;
	setp.lt.s32 	%p2, %r12, 33792;
	@%p2 bra 	$L__BB0_2;
$L__BB0_3:
	ret;

}


// ===== COMPILED SASS (sm_100) =====

	.target	sm_100

	.elftype	@"ET_EXEC"


//--------------------- .note.nv.tkinfo           --------------------------
	.section	.note.nv.tkinfo,"",@"SHT_NOTE"
	.sectionflags	@"SHF_NOTE_NV_TKINFO"
	.tkinfo
        /*0018*/ 	.word	0x00000002
        /*0030*/ 	.string	""
        /*0030*/ 	.string	"ptxas"
        /*0030*/ 	.string	"Cuda compilation tools, release 13.0, V13.0.88"
        /*0030*/ 	.string	"Build cuda_13.0.r13.0/compiler.36424714_0"
        /*0030*/ 	.string	"-arch sm_100 -m 64 "



//--------------------- .note.nv.cuinfo           --------------------------
	.section	.note.nv.cuinfo,"",@"SHT_NOTE"
	.sectionflags	@"SHF_NOTE_NV_CUINFO"
        /*0018*/ 	.short	0x0002
        /*001a*/ 	.short	0x0064
        /*001c*/ 	.short	0x0082
	.zero		2


//--------------------- .nv.info                  --------------------------
	.section	.nv.info,"",@"SHT_CUDA_INFO"
	.align	4


	//----- nvinfo : EIATTR_REGCOUNT
	.align		4
        /*0000*/ 	.byte	0x04, 0x2f
        /*0002*/ 	.short	(.L_1 - .L_0)
	.align		4
.L_0:
        /*0004*/ 	.word	index@(_Z3addPiS_S_)
        /*0008*/ 	.word	0x00000014


	//----- nvinfo : EIATTR_FRAME_SIZE
	.align		4
.L_1:
        /*000c*/ 	.byte	0x04, 0x11
        /*000e*/ 	.short	(.L_3 - .L_2)
	.align		4
.L_2:
        /*0010*/ 	.word	index@(_Z3addPiS_S_)
        /*0014*/ 	.word	0x00000000


	//----- nvinfo : EIATTR_MIN_STACK_SIZE
	.align		4
.L_3:
        /*0018*/ 	.byte	0x04, 0x12
        /*001a*/ 	.short	(.L_5 - .L_4)
	.align		4
.L_4:
        /*001c*/ 	.word	index@(_Z3addPiS_S_)
        /*0020*/ 	.word	0x00000000
.L_5:


//--------------------- .nv.compat                --------------------------
	.section	.nv.compat,"",@"SHT_CUDA_COMPAT_INFO"
	.align	4
        /*0000*/ 	.byte	0x02, 0x09, 0x00, 0x00, 0x02, 0x02, 0x01, 0x00, 0x02, 0x05, 0x05, 0x00, 0x03, 0x07, 0x01, 0x01
        /*0010*/ 	.byte	0x02, 0x03, 0x00, 0x00, 0x02, 0x06, 0x01, 0x00, 0x04, 0x0b, 0x08, 0x00, 0x09, 0x00, 0x00, 0x00
        /*0020*/ 	.byte	0x00, 0x00, 0x00, 0x00


//--------------------- .nv.info._Z3addPiS_S_     --------------------------
	.section	.nv.info._Z3addPiS_S_,"",@"SHT_CUDA_INFO"
	.sectionflags	@""
	.align	4


	//----- nvinfo : EIATTR_CUDA_API_VERSION
	.align		4
        /*0000*/ 	.byte	0x04, 0x37
        /*0002*/ 	.short	(.L_7 - .L_6)
.L_6:
        /*0004*/ 	.word	0x00000082


	//----- nvinfo : EIATTR_KPARAM_INFO
	.align		4
.L_7:
        /*0008*/ 	.byte	0x04, 0x17
        /*000a*/ 	.short	(.L_9 - .L_8)
.L_8:
        /*000c*/ 	.word	0x00000000
        /*0010*/ 	.short	0x0002
        /*0012*/ 	.short	0x0010
        /*0014*/ 	.byte	0x00, 0xf5, 0x21, 0x00


	//----- nvinfo : EIATTR_KPARAM_INFO
	.align		4
.L_9:
        /*0018*/ 	.byte	0x04, 0x17
        /*001a*/ 	.short	(.L_11 - .L_10)
.L_10:
        /*001c*/ 	.word	0x00000000
        /*0020*/ 	.short	0x0001
        /*0022*/ 	.short	0x0008
        /*0024*/ 	.byte	0x00, 0xf5, 0x21, 0x00


	//----- nvinfo : EIATTR_KPARAM_INFO
	.align		4
.L_11:
        /*0028*/ 	.byte	0x04, 0x17
        /*002a*/ 	.short	(.L_13 - .L_12)
.L_12:
        /*002c*/ 	.word	0x00000000
        /*0030*/ 	.short	0x0000
        /*0032*/ 	.short	0x0000
        /*0034*/ 	.byte	0x00, 0xf5, 0x21, 0x00


	//----- nvinfo : EIATTR_SPARSE_MMA_MASK
	.align		4
.L_13:
        /*0038*/ 	.byte	0x03, 0x50
        /*003a*/ 	.short	0x0000


	//----- nvinfo : EIATTR_MAXREG_COUNT
	.align		4
        /*003c*/ 	.byte	0x03, 0x1b
        /*003e*/ 	.short	0x00ff


	//----- nvinfo : EIATTR_MERCURY_ISA_VERSION
	.align		4
        /*0040*/ 	.byte	0x03, 0x5f
        /*0042*/ 	.short	0x0101


	//----- nvinfo : EIATTR_VRC_CTA_INIT_COUNT
	.align		4
        /*0044*/ 	.byte	0x02, 0x4a
	.zero		1
	.zero		1


	//----- nvinfo : EIATTR_EXIT_INSTR_OFFSETS
	.align		4
        /*0048*/ 	.byte	0x04, 0x1c
        /*004a*/ 	.short	(.L_15 - .L_14)


	//   ....[0]....
.L_14:
        /*004c*/ 	.word	0x00000060


	//   ....[1]....
        /*0050*/ 	.word	0x00000170


	//----- nvinfo : EIATTR_CRS_STACK_SIZE
	.align		4
.L_15:
        /*0054*/ 	.byte	0x04, 0x1e
        /*0056*/ 	.short	(.L_17 - .L_16)
.L_16:
        /*0058*/ 	.word	0x00000000


	//----- nvinfo : EIATTR_CBANK_PARAM_SIZE
	.align		4
.L_17:
        /*005c*/ 	.byte	0x03, 0x19
        /*005e*/ 	.short	0x0018


	//----- nvinfo : EIATTR_PARAM_CBANK
	.align		4
        /*0060*/ 	.byte	0x04, 0x0a
        /*0062*/ 	.short	(.L_19 - .L_18)
	.align		4
.L_18:
        /*0064*/ 	.word	index@(.nv.constant0._Z3addPiS_S_)
        /*0068*/ 	.short	0x0380
        /*006a*/ 	.short	0x0018


	//----- nvinfo : EIATTR_SW_WAR
	.align		4
.L_19:
        /*006c*/ 	.byte	0x04, 0x36
        /*006e*/ 	.short	(.L_21 - .L_20)
.L_20:
        /*0070*/ 	.word	0x00000008
.L_21:


//--------------------- .nv.callgraph             --------------------------
	.section	.nv.callgraph,"",@"SHT_CUDA_CALLGRAPH"
	.align	4
	.sectionentsize	8
	.align		4
        /*0000*/ 	.word	0x00000000
	.align		4
        /*0004*/ 	.word	0xffffffff
	.align		4
        /*0008*/ 	.word	0x00000000
	.align		4
        /*000c*/ 	.word	0xfffffffe
	.align		4
        /*0010*/ 	.word	0x00000000
	.align		4
        /*0014*/ 	.word	0xfffffffd
	.align		4
        /*0018*/ 	.word	0x00000000
	.align		4
        /*001c*/ 	.word	0xfffffffc


//--------------------- .text._Z3addPiS_S_        --------------------------
	.section	.text._Z3addPiS_S_,"ax",@progbits
	.align	128
        .global         _Z3addPiS_S_
        .type           _Z3addPiS_S_,@function
        .size           _Z3addPiS_S_,(.L_x_2 - _Z3addPiS_S_)
        .other          _Z3addPiS_S_,@"STO_CUDA_ENTRY STV_DEFAULT"
_Z3addPiS_S_:
.text._Z3addPiS_S_:
[----:B------:R-:W-:Y:S01]  /*0000*/  LDC R1, c[0x0][0x37c] ;  /* 0x0000df00ff017b82 */ /* 0x000fe20000000800 */
[----:B------:R-:W0:Y:S07]  /*0010*/  S2R R0, SR_TID.X ;  /* 0x0000000000007919 */ /* 0x000e2e0000002100 */
[----:B------:R-:W0:Y:S08]  /*0020*/  S2UR UR4, SR_CTAID.X ;  /* 0x00000000000479c3 */ /* 0x000e300000002500 */
[----:B------:R-:W0:Y:S02]  /*0030*/  LDC R15, c[0x0][0x360] ;  /* 0x0000d800ff0f7b82 */ /* 0x000e240000000800 */
[----:B0-----:R-:W-:-:S05]  /*0040*/  IMAD R0, R15, UR4, R0 ;  /* 0x000000040f007c24 */ /* 0x001fca000f8e0200 */
[----:B------:R-:W-:-:S13]  /*0050*/  ISETP.GT.AND P0, PT, R0, 0x83ff, PT ;  /* 0x000083ff0000780c */ /* 0x000fda0003f04270 */
[----:B------:R-:W-:Y:S05]  /*0060*/  @P0 EXIT ;  /* 0x000000000000094d */ /* 0x000fea0003800000 */
[----:B------:R-:W0:Y:S01]  /*0070*/  LDC.64 R12, c[0x0][0x390] ;  /* 0x0000e400ff0c7b82 */ /* 0x000e220000000a00 */
[----:B------:R-:W1:Y:S01]  /*0080*/  LDCU UR4, c[0x0][0x370] ;  /* 0x00006e00ff0477ac */ /* 0x000e620008000800 */
[----:B------:R-:W2:Y:S06]  /*0090*/  LDCU.64 UR6, c[0x0][0x358] ;  /* 0x00006b00ff0677ac */ /* 0x000eac0008000a00 */
[----:B------:R-:W3:Y:S08]  /*00a0*/  LDC.64 R8, c[0x0][0x380] ;  /* 0x0000e000ff087b82 */ /* 0x000ef00000000a00 */
[----:B------:R-:W4:Y:S01]  /*00b0*/  LDC.64 R10, c[0x0][0x388] ;  /* 0x0000e200ff0a7b82 */ /* 0x000f220000000a00 */
[----:B-1----:R-:W-:-:S07]  /*00c0*/  IMAD R15, R15, UR4, RZ ;  /* 0x000000040f0f7c24 */ /* 0x002fce000f8e02ff */
.L_x_0:
[----:B---3--:R-:W-:-:S04]  /*00d0*/  IMAD.WIDE R2, R0, 0x4, R8 ;  /* 0x0000000400027825 */ /* 0x008fc800078e0208 */
[C---:B----4-:R-:W-:Y:S02]  /*00e0*/  IMAD.WIDE R4, R0.reuse, 0x4, R10 ;  /* 0x0000000400047825 */ /* 0x050fe400078e020a */
[----:B--2---:R-:W2:Y:S04]  /*00f0*/  LDG.E R2, desc[UR6][R2.64] ;  /* 0x0000000602027981 */ /* 0x004ea8000c1e1900 */
[----:B------:R-:W2:Y:S01]  /*0100*/  LDG.E R5, desc[UR6][R4.64] ;  /* 0x0000000604057981 */ /* 0x000ea2000c1e1900 */
[----:B01----:R-:W-:Y:S01]  /*0110*/  IMAD.WIDE R6, R0, 0x4, R12 ;  /* 0x0000000400067825 */ /* 0x003fe200078e020c */
[----:B------:R-:W-:-:S04]  /*0120*/  IADD3 R0, PT, PT, R15, R0, RZ ;  /* 0x000000000f007210 */ /* 0x000fc80007ffe0ff */
[----:B------:R-:W-:Y:S02]  /*0130*/  ISETP.GE.AND P0, PT, R0, 0x8400, PT ;  /* 0x000084000000780c */ /* 0x000fe40003f06270 */
[----:B--2---:R-:W-:-:S05]  /*0140*/  IADD3 R17, PT, PT, R2, R5, RZ ;  /* 0x0000000502117210 */ /* 0x004fca0007ffe0ff */
[----:B------:R1:W-:Y:S06]  /*0150*/  STG.E desc[UR6][R6.64], R17 ;  /* 0x0000001106007986 */ /* 0x0003ec000c101906 */
[----:B------:R-:W-:Y:S05]  /*0160*/  @!P0 BRA `(.L_x_0) ;  /* 0xfffffffc00d88947 */ /* 0x000fea000383ffff */
[----:B------:R-:W-:Y:S05]  /*0170*/  EXIT ;  /* 0x000000000000794d */ /* 0x000fea0003800000 */
.L_x_1:
[----:B------:R-:W-:-:S00]  /*0180*/  BRA `(.L_x_1) ;  /* 0xfffffffc00fc7947 */ /* 0x000fc0000383ffff */
[----:B------:R-:W-:-:S00]  /*0190*/  NOP ;  /* 0x0000000000007918 */ /* 0x000fc00000000000 */
        /* <DEDUP_REMOVED lines=14> */
.L_x_2:


//--------------------- .nv.shared.reserved.0     --------------------------
	.section	.nv.shared.reserved.0,"aw",@nobits
	.weak		__nv_reservedSMEM_offset_0_alias
	.size		__nv_reservedSMEM_offset_0_alias, 0, 64
	.other		__nv_reservedSMEM_offset_0_alias,@"STO_CUDA_RESERVED_SHARED STV_DEFAULT"
__nv_reservedSMEM_offset_0_alias:
	.zero		0
	.zero		64


//--------------------- .nv.constant0._Z3addPiS_S_ --------------------------
	.section	.nv.constant0._Z3addPiS_S_,"a",@progbits
	.sectionflags	@""
	.align	4
.nv.constant0._Z3addPiS_S_:
	.zero		920


//--------------------- SYMBOLS --------------------------

	.type		.nv.reservedSmem.offset0,@object
	.size		.nv.reservedSmem.offset0,0x4
